	.headerflags	@"EF_CUDA_TEXMODE_UNIFIED EF_CUDA_64BIT_ADDRESS EF_CUDA_ACCELERATORS EF_CUDA_SM90 EF_CUDA_VIRTUAL_SM(EF_CUDA_SM90)"
	.elftype	@"ET_EXEC"


//--------------------- .nv.info                  --------------------------
	.section	.nv.info,"",@"SHT_CUDA_INFO"
	.align	4


	//----- nvinfo : EIATTR_REGCOUNT
	.align		4
        /*0000*/ 	.byte	0x04, 0x2f
        /*0002*/ 	.short	(.L_1 - .L_0)
	.align		4
.L_0:
        /*0004*/ 	.word	index@(triton_poi_fused_add_clamp_22)
        /*0008*/ 	.word	0x0000000b


	//----- nvinfo : EIATTR_MIN_STACK_SIZE
	.align		4
.L_1:
        /*000c*/ 	.byte	0x04, 0x12
        /*000e*/ 	.short	(.L_3 - .L_2)
	.align		4
.L_2:
        /*0010*/ 	.word	index@(triton_poi_fused_add_clamp_22)
        /*0014*/ 	.word	0x00000000


	//----- nvinfo : EIATTR_FRAME_SIZE
	.align		4
.L_3:
        /*0018*/ 	.byte	0x04, 0x11
        /*001a*/ 	.short	(.L_5 - .L_4)
	.align		4
.L_4:
        /*001c*/ 	.word	index@(triton_poi_fused_add_clamp_22)
        /*0020*/ 	.word	0x00000000


	//----- nvinfo : EIATTR_MIN_STACK_SIZE
	.align		4
.L_5:
        /*0024*/ 	.byte	0x04, 0x12
        /*0026*/ 	.short	(.L_7 - .L_6)
	.align		4
.L_6:
        /*0028*/ 	.word	index@(triton_poi_fused_add_clamp_22)
        /*002c*/ 	.word	0x00000000
.L_7:


//--------------------- .nv.info.triton_poi_fused_add_clamp_22 --------------------------
	.section	.nv.info.triton_poi_fused_add_clamp_22,"",@"SHT_CUDA_INFO"
	.sectionflags	@""
	.align	4


	//----- nvinfo : EIATTR_CUDA_API_VERSION
	.align		4
        /*0000*/ 	.byte	0x04, 0x37
        /*0002*/ 	.short	(.L_9 - .L_8)
.L_8:
        /*0004*/ 	.word	0x0000007c


	//----- nvinfo : EIATTR_KPARAM_INFO
	.align		4
.L_9:
        /*0008*/ 	.byte	0x04, 0x17
        /*000a*/ 	.short	(.L_11 - .L_10)
.L_10:
        /*000c*/ 	.word	0x00000000
        /*0010*/ 	.short	0x0001
        /*0012*/ 	.short	0x0008
        /*0014*/ 	.byte	0x00, 0xf0, 0x11, 0x00


	//----- nvinfo : EIATTR_KPARAM_INFO
	.align		4
.L_11:
        /*0018*/ 	.byte	0x04, 0x17
        /*001a*/ 	.short	(.L_13 - .L_12)
.L_12:
        /*001c*/ 	.word	0x00000000
        /*0020*/ 	.short	0x0000
        /*0022*/ 	.short	0x0000
        /*0024*/ 	.byte	0x00, 0xf4, 0x21, 0x00


	//----- nvinfo : EIATTR_SPARSE_MMA_MASK
	.align		4
.L_13:
        /*0028*/ 	.byte	0x03, 0x50
        /*002a*/ 	.short	0x0000


	//----- nvinfo : EIATTR_MAXREG_COUNT
	.align		4
        /*002c*/ 	.byte	0x03, 0x1b
        /*002e*/ 	.short	0x00ff


	//----- nvinfo : EIATTR_EXIT_INSTR_OFFSETS
	.align		4
        /*0030*/ 	.byte	0x04, 0x1c
        /*0032*/ 	.short	(.L_15 - .L_14)


	//   ....[0]....
.L_14:
        /*0034*/ 	.word	0x00000180


	//   ....[1]....
        /*0038*/ 	.word	0x000001d0


	//----- nvinfo : EIATTR_REQNTID
	.align		4
.L_15:
        /*003c*/ 	.byte	0x04, 0x10
        /*003e*/ 	.short	(.L_17 - .L_16)
.L_16:
        /*0040*/ 	.word	0x00000020
        /*0044*/ 	.word	0x00000001
        /*0048*/ 	.word	0x00000001


	//----- nvinfo : EIATTR_CBANK_PARAM_SIZE
	.align		4
.L_17:
        /*004c*/ 	.byte	0x03, 0x19
        /*004e*/ 	.short	0x000c


	//----- nvinfo : EIATTR_PARAM_CBANK
	.align		4
        /*0050*/ 	.byte	0x04, 0x0a
        /*0052*/ 	.short	(.L_19 - .L_18)
	.align		4
.L_18:
        /*0054*/ 	.word	index@(.nv.constant0.triton_poi_fused_add_clamp_22)
        /*0058*/ 	.short	0x0210
        /*005a*/ 	.short	0x000c


	//----- nvinfo : EIATTR_SW_WAR
	.align		4
.L_19:
        /*005c*/ 	.byte	0x04, 0x36
        /*005e*/ 	.short	(.L_21 - .L_20)
.L_20:
        /*0060*/ 	.word	0x00000008
.L_21:


//--------------------- .nv.callgraph             --------------------------
	.section	.nv.callgraph,"",@"SHT_CUDA_CALLGRAPH"
	.align	4
	.sectionentsize	8
	.align		4
        /*0000*/ 	.word	0x00000000
	.align		4
        /*0004*/ 	.word	0xffffffff
	.align		4
        /*0008*/ 	.word	0x00000000
	.align		4
        /*000c*/ 	.word	0xfffffffe
	.align		4
        /*0010*/ 	.word	0x00000000
	.align		4
        /*0014*/ 	.word	0xfffffffd
	.align		4
        /*0018*/ 	.word	0x00000000
	.align		4
        /*001c*/ 	.word	0xfffffffc


//--------------------- .text.triton_poi_fused_add_clamp_22 --------------------------
	.section	.text.triton_poi_fused_add_clamp_22,"ax",@progbits
	.align	128
        .global         triton_poi_fused_add_clamp_22
        .type           triton_poi_fused_add_clamp_22,@function
        .size           triton_poi_fused_add_clamp_22,(.L_x_1 - triton_poi_fused_add_clamp_22)
        .other          triton_poi_fused_add_clamp_22,@"STO_CUDA_ENTRY STV_DEFAULT"
triton_poi_fused_add_clamp_22:
.text.triton_poi_fused_add_clamp_22:
[----:B------:R-:W0:Y:S02]  /*0000*/  LDC R1, c[0x0][0x28] ;  /* 0x00000a00ff017b82 */ /* 0x000e240000000800 */
[----:B------:R-:W1:Y:S01]  /*0010*/  S2R R0, SR_TID.X ;  /* 0x0000000000007919 */ /* 0x000e620000002100 */
[----:B------:R-:W2:Y:S01]  /*0020*/  S2R R5, SR_CTAID.X ;  /* 0x0000000000057919 */ /* 0x000ea20000002500 */
[----:B-1----:R-:W-:-:S05]  /*0030*/  IMAD.SHL.U32 R0, R0, 0x2, RZ ;  /* 0x0000000200007824 */ /* 0x002fca00078e00ff */
[----:B------:R-:W-:-:S05]  /*0040*/  LOP3.LUT R0, R0, 0x3e, RZ, 0xc0, !PT ;  /* 0x0000003e00007812 */ /* 0x000fca00078ec0ff */
[----:B--2---:R-:W-:-:S04]  /*0050*/  IMAD R5, R5, 0x40, R0 ;  /* 0x0000004005057824 */ /* 0x004fc800078e0200 */
[C---:B------:R-:W-:Y:S01]  /*0060*/  VIADD R0, R5.reuse, 0x1 ;  /* 0x0000000105007836 */ /* 0x040fe20000000000 */
[----:B------:R-:W-:Y:S02]  /*0070*/  I2FP.F32.S32 R2, R5 ;  /* 0x0000000500027245 */ /* 0x000fe40000201400 */
[----:B------:R-:W-:Y:S02]  /*0080*/  ISETP.GE.AND P0, PT, R5, 0x40, PT ;  /* 0x000000400500780c */ /* 0x000fe40003f06270 */
[----:B------:R-:W-:Y:S01]  /*0090*/  I2FP.F32.S32 R0, R0 ;  /* 0x0000000000007245 */ /* 0x000fe20000201400 */
[----:B------:R-:W-:-:S04]  /*00a0*/  FMUL R2, R2, 0.031746033579111099243 ;  /* 0x3d02082102027820 */ /* 0x000fc80000400000 */
[----:B------:R-:W-:Y:S01]  /*00b0*/  FMUL R0, R0, 0.031746033579111099243 ;  /* 0x3d02082100007820 */ /* 0x000fe20000400000 */
[----:B------:R-:W-:Y:S02]  /*00c0*/  FMNMX R4, RZ, R2, !PT ;  /* 0x00000002ff047209 */ /* 0x000fe40007800000 */
[----:B------:R-:W1:Y:S02]  /*00d0*/  LDC.64 R2, c[0x0][0x210] ;  /* 0x00008400ff027b82 */ /* 0x000e640000000a00 */
[----:B------:R-:W-:Y:S02]  /*00e0*/  FMNMX R0, RZ, R0, !PT ;  /* 0x00000000ff007209 */ /* 0x000fe40007800000 */
[----:B------:R-:W2:Y:S08]  /*00f0*/  F2I.TRUNC.NTZ R4, R4 ;  /* 0x0000000400047305 */ /* 0x000eb0000020f100 */
[----:B------:R-:W3:Y:S01]  /*0100*/  F2I.TRUNC.NTZ R0, R0 ;  /* 0x0000000000007305 */ /* 0x000ee2000020f100 */
[----:B--2---:R-:W-:-:S05]  /*0110*/  VIMNMX R6, R4, 0x1, PT ;  /* 0x0000000104067848 */ /* 0x004fca0003fe0100 */
[----:B------:R-:W-:Y:S02]  /*0120*/  VIADD R6, R6, 0x1 ;  /* 0x0000000106067836 */ /* 0x000fe40000000000 */
[----:B-1----:R-:W-:Y:S01]  /*0130*/  IMAD.WIDE R2, R5, 0x8, R2 ;  /* 0x0000000805027825 */ /* 0x002fe200078e0202 */
[----:B---3--:R-:W-:Y:S02]  /*0140*/  VIMNMX R7, R0, 0x1, PT ;  /* 0x0000000100077848 */ /* 0x008fe40003fe0100 */
[----:B------:R-:W-:-:S03]  /*0150*/  SHF.R.S32.HI R5, RZ, 0x1f, R6 ;  /* 0x0000001fff057819 */ /* 0x000fc60000011406 */
[----:B------:R-:W-:-:S05]  /*0160*/  VIADD R8, R7, 0x1 ;  /* 0x0000000107087836 */ /* 0x000fca0000000000 */
[----:B------:R-:W-:Y:S01]  /*0170*/  SHF.R.S32.HI R7, RZ, 0x1f, R8 ;  /* 0x0000001fff077819 */ /* 0x000fe20000011408 */
[----:B------:R-:W-:Y:S06]  /*0180*/  @P0 EXIT ;  /* 0x000000000000094d */ /* 0x000fec0003800000 */
[----:B------:R-:W-:Y:S01]  /*0190*/  IMAD.MOV.U32 R4, RZ, RZ, R6 ;  /* 0x000000ffff047224 */ /* 0x000fe200078e0006 */
[----:B------:R-:W-:Y:S01]  /*01a0*/  ULDC.64 UR4, c[0x0][0x208] ;  /* 0x0000820000047ab9 */ /* 0x000fe20000000a00 */
[----:B------:R-:W-:-:S05]  /*01b0*/  IMAD.MOV.U32 R6, RZ, RZ, R8 ;  /* 0x000000ffff067224 */ /* 0x000fca00078e0008 */
[----:B------:R-:W-:Y:S01]  /*01c0*/  STG.E.128 desc[UR4][R2.64], R4 ;  /* 0x0000000402007986 */ /* 0x000fe2000c101d04 */
[----:B------:R-:W-:Y:S05]  /*01d0*/  EXIT ;  /* 0x000000000000794d */ /* 0x000fea0003800000 */
.L_x_0:
[----:B------:R-:W-:-:S00]  /*01e0*/  BRA `(.L_x_0) ;  /* 0xfffffffc00fc7947 */ /* 0x000fc0000383ffff */
[----:B------:R-:W-:-:S00]  /*01f0*/  NOP ;  /* 0x0000000000007918 */ /* 0x000fc00000000000 */
        /* <DEDUP_REMOVED lines=8> */
.L_x_1:


//--------------------- .nv.constant0.triton_poi_fused_add_clamp_22 --------------------------
	.section	.nv.constant0.triton_poi_fused_add_clamp_22,"a",@progbits
	.sectionflags	@""
	.align	4
.nv.constant0.triton_poi_fused_add_clamp_22:
	.zero		540
